//
// Generated by NVIDIA NVVM Compiler
//
// Compiler Build ID: CL-36424714
// Cuda compilation tools, release 13.0, V13.0.88
// Based on NVVM 20.0.0
//

.version 9.0
.target sm_100
.address_size 64

	// .globl	_Z9addKernelPiS_S_

.visible .entry _Z9addKernelPiS_S_(
	.param .u64 .ptr .align 1 _Z9addKernelPiS_S__param_0,
	.param .u64 .ptr .align 1 _Z9addKernelPiS_S__param_1,
	.param .u64 .ptr .align 1 _Z9addKernelPiS_S__param_2
)
{
	.reg .pred 	%p<4>;
	.reg .b32 	%r<20>;
	.reg .b64 	%rd<13>;

	ld.param.u64 	%rd3, [_Z9addKernelPiS_S__param_0];
	ld.param.u64 	%rd4, [_Z9addKernelPiS_S__param_1];
	ld.param.u64 	%rd5, [_Z9addKernelPiS_S__param_2];
	cvta.to.global.u64 	%rd1, %rd5;
	cvta.to.global.u64 	%rd2, %rd4;
	cvta.to.global.u64 	%rd6, %rd3;
	mov.u32 	%r4, %ctaid.x;
	mov.u32 	%r5, %ntid.x;
	mov.u32 	%r6, %tid.x;
	mad.lo.s32 	%r19, %r4, %r5, %r6;
	mul.wide.u32 	%rd7, %r19, 4;
	add.s64 	%rd8, %rd6, %rd7;
	ld.global.u32 	%r7, [%rd8];
	mul.hi.s32 	%r8, %r19, 1759218605;
	shr.u32 	%r9, %r8, 31;
	shr.s32 	%r10, %r8, 11;
	add.s32 	%r11, %r10, %r9;
	mad.lo.s32 	%r12, %r11, 1000, %r7;
	mul.wide.s32 	%rd9, %r12, 4;
	add.s64 	%rd10, %rd2, %rd9;
	atom.global.add.u32 	%r13, [%rd10], 1;
	setp.gt.s32 	%p1, %r19, 999;
	@%p1 bra 	$L__BB0_3;
	ld.global.u32 	%r14, [%rd1];
	setp.lt.s32 	%p2, %r14, 2;
	@%p2 bra 	$L__BB0_3;
$L__BB0_2:
	mul.wide.s32 	%rd11, %r19, 4;
	add.s64 	%rd12, %rd2, %rd11;
	ld.global.u32 	%r15, [%rd12];
	ld.global.u32 	%r16, [%rd12+4000];
	add.s32 	%r17, %r16, %r15;
	st.global.u32 	[%rd12], %r17;
	add.s32 	%r19, %r19, 1;
	ld.global.u32 	%r18, [%rd1];
	setp.gt.s32 	%p3, %r18, 1;
	@%p3 bra 	$L__BB0_2;
$L__BB0_3:
	ret;

}


// ===== COMPILED SASS (sm_100) =====

	.target	sm_100

	.elftype	@"ET_EXEC"


//--------------------- .note.nv.tkinfo           --------------------------
	.section	.note.nv.tkinfo,"",@"SHT_NOTE"
	.sectionflags	@"SHF_NOTE_NV_TKINFO"
	.tkinfo
        /*0018*/ 	.word	0x00000002
        /*0030*/ 	.string	""
        /*0030*/ 	.string	"ptxas"
        /*0030*/ 	.string	"Cuda compilation tools, release 13.0, V13.0.88"
        /*0030*/ 	.string	"Build cuda_13.0.r13.0/compiler.36424714_0"
        /*0030*/ 	.string	"-arch sm_100 -m 64 "



//--------------------- .note.nv.cuinfo           --------------------------
	.section	.note.nv.cuinfo,"",@"SHT_NOTE"
	.sectionflags	@"SHF_NOTE_NV_CUINFO"
        /*0018*/ 	.short	0x0002
        /*001a*/ 	.short	0x0064
        /*001c*/ 	.short	0x0082
	.zero		2


//--------------------- .nv.info                  --------------------------
	.section	.nv.info,"",@"SHT_CUDA_INFO"
	.align	4


	//----- nvinfo : EIATTR_REGCOUNT
	.align		4
        /*0000*/ 	.byte	0x04, 0x2f
        /*0002*/ 	.short	(.L_1 - .L_0)
	.align		4
.L_0:
        /*0004*/ 	.word	index@(_Z9addKernelPiS_S_)
        /*0008*/ 	.word	0x0000000e


	//----- nvinfo : EIATTR_FRAME_SIZE
	.align		4
.L_1:
        /*000c*/ 	.byte	0x04, 0x11
        /*000e*/ 	.short	(.L_3 - .L_2)
	.align		4
.L_2:
        /*0010*/ 	.word	index@(_Z9addKernelPiS_S_)
        /*0014*/ 	.word	0x00000000


	//----- nvinfo : EIATTR_MIN_STACK_SIZE
	.align		4
.L_3:
        /*0018*/ 	.byte	0x04, 0x12
        /*001a*/ 	.short	(.L_5 - .L_4)
	.align		4
.L_4:
        /*001c*/ 	.word	index@(_Z9addKernelPiS_S_)
        /*0020*/ 	.word	0x00000000
.L_5:


//--------------------- .nv.compat                --------------------------
	.section	.nv.compat,"",@"SHT_CUDA_COMPAT_INFO"
	.align	4
        /*0000*/ 	.byte	0x02, 0x09, 0x00, 0x00, 0x02, 0x02, 0x01, 0x00, 0x02, 0x05, 0x05, 0x00, 0x03, 0x07, 0x01, 0x01
        /*0010*/ 	.byte	0x02, 0x03, 0x00, 0x00, 0x02, 0x06, 0x01, 0x00, 0x04, 0x0b, 0x08, 0x00, 0x09, 0x00, 0x00, 0x00
        /*0020*/ 	.byte	0x00, 0x00, 0x00, 0x00


//--------------------- .nv.info._Z9addKernelPiS_S_ --------------------------
	.section	.nv.info._Z9addKernelPiS_S_,"",@"SHT_CUDA_INFO"
	.sectionflags	@""
	.align	4


	//----- nvinfo : EIATTR_CUDA_API_VERSION
	.align		4
        /*0000*/ 	.byte	0x04, 0x37
        /*0002*/ 	.short	(.L_7 - .L_6)
.L_6:
        /*0004*/ 	.word	0x00000082


	//----- nvinfo : EIATTR_KPARAM_INFO
	.align		4
.L_7:
        /*0008*/ 	.byte	0x04, 0x17
        /*000a*/ 	.short	(.L_9 - .L_8)
.L_8:
        /*000c*/ 	.word	0x00000000
        /*0010*/ 	.short	0x0002
        /*0012*/ 	.short	0x0010
        /*0014*/ 	.byte	0x00, 0xf5, 0x21, 0x00


	//----- nvinfo : EIATTR_KPARAM_INFO
	.align		4
.L_9:
        /*0018*/ 	.byte	0x04, 0x17
        /*001a*/ 	.short	(.L_11 - .L_10)
.L_10:
        /*001c*/ 	.word	0x00000000
        /*0020*/ 	.short	0x0001
        /*0022*/ 	.short	0x0008
        /*0024*/ 	.byte	0x00, 0xf5, 0x21, 0x00


	//----- nvinfo : EIATTR_KPARAM_INFO
	.align		4
.L_11:
        /*0028*/ 	.byte	0x04, 0x17
        /*002a*/ 	.short	(.L_13 - .L_12)
.L_12:
        /*002c*/ 	.word	0x00000000
        /*0030*/ 	.short	0x0000
        /*0032*/ 	.short	0x0000
        /*0034*/ 	.byte	0x00, 0xf5, 0x21, 0x00


	//----- nvinfo : EIATTR_SPARSE_MMA_MASK
	.align		4
.L_13:
        /*0038*/ 	.byte	0x03, 0x50
        /*003a*/ 	.short	0x0000


	//----- nvinfo : EIATTR_MAXREG_COUNT
	.align		4
        /*003c*/ 	.byte	0x03, 0x1b
        /*003e*/ 	.short	0x00ff


	//----- nvinfo : EIATTR_MERCURY_ISA_VERSION
	.align		4
        /*0040*/ 	.byte	0x03, 0x5f
        /*0042*/ 	.short	0x0101


	//----- nvinfo : EIATTR_VRC_CTA_INIT_COUNT
	.align		4
        /*0044*/ 	.byte	0x02, 0x4a
	.zero		1
	.zero		1


	//----- nvinfo : EIATTR_EXIT_INSTR_OFFSETS
	.align		4
        /*0048*/ 	.byte	0x04, 0x1c
        /*004a*/ 	.short	(.L_15 - .L_14)


	//   ....[0]....
.L_14:
        /*004c*/ 	.word	0x00000120


	//   ....[1]....
        /*0050*/ 	.word	0x00000160


	//   ....[2]....
        /*0054*/ 	.word	0x00000200


	//----- nvinfo : EIATTR_CBANK_PARAM_SIZE
	.align		4
.L_15:
        /*0058*/ 	.byte	0x03, 0x19
        /*005a*/ 	.short	0x0018


	//----- nvinfo : EIATTR_PARAM_CBANK
	.align		4
        /*005c*/ 	.byte	0x04, 0x0a
        /*005e*/ 	.short	(.L_17 - .L_16)
	.align		4
.L_16:
        /*0060*/ 	.word	index@(.nv.constant0._Z9addKernelPiS_S_)
        /*0064*/ 	.short	0x0380
        /*0066*/ 	.short	0x0018


	//----- nvinfo : EIATTR_SW_WAR
	.align		4
.L_17:
        /*0068*/ 	.byte	0x04, 0x36
        /*006a*/ 	.short	(.L_19 - .L_18)
.L_18:
        /*006c*/ 	.word	0x00000008
.L_19:


//--------------------- .nv.callgraph             --------------------------
	.section	.nv.callgraph,"",@"SHT_CUDA_CALLGRAPH"
	.align	4
	.sectionentsize	8
	.align		4
        /*0000*/ 	.word	0x00000000
	.align		4
        /*0004*/ 	.word	0xffffffff
	.align		4
        /*0008*/ 	.word	0x00000000
	.align		4
        /*000c*/ 	.word	0xfffffffe
	.align		4
        /*0010*/ 	.word	0x00000000
	.align		4
        /*0014*/ 	.word	0xfffffffd
	.align		4
        /*0018*/ 	.word	0x00000000
	.align		4
        /*001c*/ 	.word	0xfffffffc


//--------------------- .text._Z9addKernelPiS_S_  --------------------------
	.section	.text._Z9addKernelPiS_S_,"ax",@progbits
	.align	128
        .global         _Z9addKernelPiS_S_
        .type           _Z9addKernelPiS_S_,@function
        .size           _Z9addKernelPiS_S_,(.L_x_2 - _Z9addKernelPiS_S_)
        .other          _Z9addKernelPiS_S_,@"STO_CUDA_ENTRY STV_DEFAULT"
_Z9addKernelPiS_S_:
.text._Z9addKernelPiS_S_:
[----:B------:R-:W-:Y:S01]  /*0000*/  LDC R1, c[0x0][0x37c] ;  /* 0x0000df00ff017b82 */ /* 0x000fe20000000800 */
[----:B------:R-:W0:Y:S07]  /*0010*/  S2R R0, SR_TID.X ;  /* 0x0000000000007919 */ /* 0x000e2e0000002100 */
[----:B------:R-:W0:Y:S01]  /*0020*/  S2UR UR6, SR_CTAID.X ;  /* 0x00000000000679c3 */ /* 0x000e220000002500 */
[----:B------:R-:W1:Y:S07]  /*0030*/  LDCU.64 UR4, c[0x0][0x358] ;  /* 0x00006b00ff0477ac */ /* 0x000e6e0008000a00 */
[----:B------:R-:W0:Y:S08]  /*0040*/  LDC R9, c[0x0][0x360] ;  /* 0x0000d800ff097b82 */ /* 0x000e300000000800 */
[----:B------:R-:W2:Y:S08]  /*0050*/  LDC.64 R4, c[0x0][0x380] ;  /* 0x0000e000ff047b82 */ /* 0x000eb00000000a00 */
[----:B------:R-:W3:Y:S01]  /*0060*/  LDC.64 R2, c[0x0][0x388] ;  /* 0x0000e200ff027b82 */ /* 0x000ee20000000a00 */
[----:B0-----:R-:W-:-:S04]  /*0070*/  IMAD R9, R9, UR6, R0 ;  /* 0x0000000609097c24 */ /* 0x001fc8000f8e0200 */
[----:B--2---:R-:W-:-:S06]  /*0080*/  IMAD.WIDE.U32 R4, R9, 0x4, R4 ;  /* 0x0000000409047825 */ /* 0x004fcc00078e0004 */
[----:B-1----:R-:W2:Y:S01]  /*0090*/  LDG.E R4, desc[UR4][R4.64] ;  /* 0x0000000404047981 */ /* 0x002ea2000c1e1900 */
[C---:B------:R-:W-:Y:S01]  /*00a0*/  IMAD.HI R0, R9.reuse, 0x68db8bad, RZ ;  /* 0x68db8bad09007827 */ /* 0x040fe200078e02ff */
[----:B------:R-:W-:-:S03]  /*00b0*/  ISETP.GT.AND P0, PT, R9, 0x3e7, PT ;  /* 0x000003e70900780c */ /* 0x000fc60003f04270 */
[----:B------:R-:W-:Y:S01]  /*00c0*/  HFMA2 R11, -RZ, RZ, 0, 5.9604644775390625e-08 ;  /* 0x00000001ff0b7431 */ /* 0x000fe200000001ff */
[----:B------:R-:W-:-:S04]  /*00d0*/  SHF.R.U32.HI R7, RZ, 0x1f, R0 ;  /* 0x0000001fff077819 */ /* 0x000fc80000011600 */
[----:B------:R-:W-:-:S05]  /*00e0*/  LEA.HI.SX32 R7, R0, R7, 0x15 ;  /* 0x0000000700077211 */ /* 0x000fca00078faaff */
[----:B--2---:R-:W-:-:S04]  /*00f0*/  IMAD R7, R7, 0x3e8, R4 ;  /* 0x000003e807077824 */ /* 0x004fc800078e0204 */
[----:B---3--:R-:W-:-:S05]  /*0100*/  IMAD.WIDE R6, R7, 0x4, R2 ;  /* 0x0000000407067825 */ /* 0x008fca00078e0202 */
[----:B------:R0:W-:Y:S01]  /*0110*/  REDG.E.ADD.STRONG.GPU desc[UR4][R6.64], R11 ;  /* 0x0000000b0600798e */ /* 0x0001e2000c12e104 */
[----:B------:R-:W-:Y:S05]  /*0120*/  @P0 EXIT ;  /* 0x000000000000094d */ /* 0x000fea0003800000 */
[----:B------:R-:W1:Y:S02]  /*0130*/  LDC.64 R4, c[0x0][0x390] ;  /* 0x0000e400ff047b82 */ /* 0x000e640000000a00 */
[----:B-1----:R-:W2:Y:S02]  /*0140*/  LDG.E R0, desc[UR4][R4.64] ;  /* 0x0000000404007981 */ /* 0x002ea4000c1e1900 */
[----:B--2---:R-:W-:-:S13]  /*0150*/  ISETP.GE.AND P0, PT, R0, 0x2, PT ;  /* 0x000000020000780c */ /* 0x004fda0003f06270 */
[----:B------:R-:W-:Y:S05]  /*0160*/  @!P0 EXIT ;  /* 0x000000000000894d */ /* 0x000fea0003800000 */
.L_x_0:
[----:B0-----:R-:W-:-:S05]  /*0170*/  IMAD.WIDE R6, R9, 0x4, R2 ;  /* 0x0000000409067825 */ /* 0x001fca00078e0202 */
[----:B------:R-:W2:Y:S04]  /*0180*/  LDG.E R0, desc[UR4][R6.64] ;  /* 0x0000000406007981 */ /* 0x000ea8000c1e1900 */
[----:B------:R-:W2:Y:S02]  /*0190*/  LDG.E R11, desc[UR4][R6.64+0xfa0] ;  /* 0x000fa004060b7981 */ /* 0x000ea4000c1e1900 */
[----:B--2---:R-:W-:-:S05]  /*01a0*/  IADD3 R11, PT, PT, R0, R11, RZ ;  /* 0x0000000b000b7210 */ /* 0x004fca0007ffe0ff */
[----:B------:R1:W-:Y:S04]  /*01b0*/  STG.E desc[UR4][R6.64], R11 ;  /* 0x0000000b06007986 */ /* 0x0003e8000c101904 */
[----:B------:R-:W2:Y:S01]  /*01c0*/  LDG.E R0, desc[UR4][R4.64] ;  /* 0x0000000404007981 */ /* 0x000ea2000c1e1900 */
[----:B------:R-:W-:Y:S02]  /*01d0*/  IADD3 R9, PT, PT, R9, 0x1, RZ ;  /* 0x0000000109097810 */ /* 0x000fe40007ffe0ff */
[----:B--2---:R-:W-:-:S13]  /*01e0*/  ISETP.GT.AND P0, PT, R0, 0x1, PT ;  /* 0x000000010000780c */ /* 0x004fda0003f04270 */
[----:B-1----:R-:W-:Y:S05]  /*01f0*/  @P0 BRA `(.L_x_0) ;  /* 0xfffffffc00dc0947 */ /* 0x002fea000383ffff */
[----:B------:R-:W-:Y:S05]  /*0200*/  EXIT ;  /* 0x000000000000794d */ /* 0x000fea0003800000 */
.L_x_1:
[----:B------:R-:W-:-:S00]  /*0210*/  BRA `(.L_x_1) ;  /* 0xfffffffc00fc7947 */ /* 0x000fc0000383ffff */
[----:B------:R-:W-:-:S00]  /*0220*/  NOP ;  /* 0x0000000000007918 */ /* 0x000fc00000000000 */
        /* <DEDUP_REMOVED lines=13> */
.L_x_2:


//--------------------- .nv.shared.reserved.0     --------------------------
	.section	.nv.shared.reserved.0,"aw",@nobits
	.weak		__nv_reservedSMEM_offset_0_alias
	.size		__nv_reservedSMEM_offset_0_alias, 0, 64
	.other		__nv_reservedSMEM_offset_0_alias,@"STO_CUDA_RESERVED_SHARED STV_DEFAULT"
__nv_reservedSMEM_offset_0_alias:
	.zero		0
	.zero		64


//--------------------- .nv.constant0._Z9addKernelPiS_S_ --------------------------
	.section	.nv.constant0._Z9addKernelPiS_S_,"a",@progbits
	.sectionflags	@""
	.align	4
.nv.constant0._Z9addKernelPiS_S_:
	.zero		920


//--------------------- SYMBOLS --------------------------

	.type		.nv.reservedSmem.offset0,@object
	.size		.nv.reservedSmem.offset0,0x4
